	.headerflags	@"EF_CUDA_TEXMODE_UNIFIED EF_CUDA_64BIT_ADDRESS EF_CUDA_ACCELERATORS EF_CUDA_SM90 EF_CUDA_VIRTUAL_SM(EF_CUDA_SM90)"
	.elftype	@"ET_EXEC"


//--------------------- .nv.info                  --------------------------
	.section	.nv.info,"",@"SHT_CUDA_INFO"
	.align	4


	//----- nvinfo : EIATTR_REGCOUNT
	.align		4
        /*0000*/ 	.byte	0x04, 0x2f
        /*0002*/ 	.short	(.L_1 - .L_0)
	.align		4
.L_0:
        /*0004*/ 	.word	index@(triton_poi_fused__adaptive_avg_pool2d_1)
        /*0008*/ 	.word	0x0000001c


	//----- nvinfo : EIATTR_MIN_STACK_SIZE
	.align		4
.L_1:
        /*000c*/ 	.byte	0x04, 0x12
        /*000e*/ 	.short	(.L_3 - .L_2)
	.align		4
.L_2:
        /*0010*/ 	.word	index@(triton_poi_fused__adaptive_avg_pool2d_1)
        /*0014*/ 	.word	0x00000000


	//----- nvinfo : EIATTR_FRAME_SIZE
	.align		4
.L_3:
        /*0018*/ 	.byte	0x04, 0x11
        /*001a*/ 	.short	(.L_5 - .L_4)
	.align		4
.L_4:
        /*001c*/ 	.word	index@(triton_poi_fused__adaptive_avg_pool2d_1)
        /*0020*/ 	.word	0x00000000


	//----- nvinfo : EIATTR_MIN_STACK_SIZE
	.align		4
.L_5:
        /*0024*/ 	.byte	0x04, 0x12
        /*0026*/ 	.short	(.L_7 - .L_6)
	.align		4
.L_6:
        /*0028*/ 	.word	index@(triton_poi_fused__adaptive_avg_pool2d_1)
        /*002c*/ 	.word	0x00000000
.L_7:


//--------------------- .nv.info.triton_poi_fused__adaptive_avg_pool2d_1 --------------------------
	.section	.nv.info.triton_poi_fused__adaptive_avg_pool2d_1,"",@"SHT_CUDA_INFO"
	.sectionflags	@""
	.align	4


	//----- nvinfo : EIATTR_CUDA_API_VERSION
	.align		4
        /*0000*/ 	.byte	0x04, 0x37
        /*0002*/ 	.short	(.L_9 - .L_8)
.L_8:
        /*0004*/ 	.word	0x0000007c


	//----- nvinfo : EIATTR_KPARAM_INFO
	.align		4
.L_9:
        /*0008*/ 	.byte	0x04, 0x17
        /*000a*/ 	.short	(.L_11 - .L_10)
.L_10:
        /*000c*/ 	.word	0x00000000
        /*0010*/ 	.short	0x0002
        /*0012*/ 	.short	0x0010
        /*0014*/ 	.byte	0x00, 0xf0, 0x11, 0x00


	//----- nvinfo : EIATTR_KPARAM_INFO
	.align		4
.L_11:
        /*0018*/ 	.byte	0x04, 0x17
        /*001a*/ 	.short	(.L_13 - .L_12)
.L_12:
        /*001c*/ 	.word	0x00000000
        /*0020*/ 	.short	0x0001
        /*0022*/ 	.short	0x0008
        /*0024*/ 	.byte	0x00, 0xf4, 0x21, 0x00


	//----- nvinfo : EIATTR_KPARAM_INFO
	.align		4
.L_13:
        /*0028*/ 	.byte	0x04, 0x17
        /*002a*/ 	.short	(.L_15 - .L_14)
.L_14:
        /*002c*/ 	.word	0x00000000
        /*0030*/ 	.short	0x0000
        /*0032*/ 	.short	0x0000
        /*0034*/ 	.byte	0x00, 0xf4, 0x21, 0x00


	//----- nvinfo : EIATTR_SPARSE_MMA_MASK
	.align		4
.L_15:
        /*0038*/ 	.byte	0x03, 0x50
        /*003a*/ 	.short	0x0000


	//----- nvinfo : EIATTR_MAXREG_COUNT
	.align		4
        /*003c*/ 	.byte	0x03, 0x1b
        /*003e*/ 	.short	0x00ff


	//----- nvinfo : EIATTR_EXIT_INSTR_OFFSETS
	.align		4
        /*0040*/ 	.byte	0x04, 0x1c
        /*0042*/ 	.short	(.L_17 - .L_16)


	//   ....[0]....
.L_16:
        /*0044*/ 	.word	0x00000ca0


	//   ....[1]....
        /*0048*/ 	.word	0x00000cc0


	//----- nvinfo : EIATTR_REQNTID
	.align		4
.L_17:
        /*004c*/ 	.byte	0x04, 0x10
        /*004e*/ 	.short	(.L_19 - .L_18)
.L_18:
        /*0050*/ 	.word	0x00000080
        /*0054*/ 	.word	0x00000001
        /*0058*/ 	.word	0x00000001


	//----- nvinfo : EIATTR_CBANK_PARAM_SIZE
	.align		4
.L_19:
        /*005c*/ 	.byte	0x03, 0x19
        /*005e*/ 	.short	0x0014


	//----- nvinfo : EIATTR_PARAM_CBANK
	.align		4
        /*0060*/ 	.byte	0x04, 0x0a
        /*0062*/ 	.short	(.L_21 - .L_20)
	.align		4
.L_20:
        /*0064*/ 	.word	index@(.nv.constant0.triton_poi_fused__adaptive_avg_pool2d_1)
        /*0068*/ 	.short	0x0210
        /*006a*/ 	.short	0x0014


	//----- nvinfo : EIATTR_SW_WAR
	.align		4
.L_21:
        /*006c*/ 	.byte	0x04, 0x36
        /*006e*/ 	.short	(.L_23 - .L_22)
.L_22:
        /*0070*/ 	.word	0x00000008
.L_23:


//--------------------- .nv.callgraph             --------------------------
	.section	.nv.callgraph,"",@"SHT_CUDA_CALLGRAPH"
	.align	4
	.sectionentsize	8
	.align		4
        /*0000*/ 	.word	0x00000000
	.align		4
        /*0004*/ 	.word	0xffffffff
	.align		4
        /*0008*/ 	.word	0x00000000
	.align		4
        /*000c*/ 	.word	0xfffffffe
	.align		4
        /*0010*/ 	.word	0x00000000
	.align		4
        /*0014*/ 	.word	0xfffffffd
	.align		4
        /*0018*/ 	.word	0x00000000
	.align		4
        /*001c*/ 	.word	0xfffffffc


//--------------------- .text.triton_poi_fused__adaptive_avg_pool2d_1 --------------------------
	.section	.text.triton_poi_fused__adaptive_avg_pool2d_1,"ax",@progbits
	.align	128
        .global         triton_poi_fused__adaptive_avg_pool2d_1
        .type           triton_poi_fused__adaptive_avg_pool2d_1,@function
        .size           triton_poi_fused__adaptive_avg_pool2d_1,(.L_x_1 - triton_poi_fused__adaptive_avg_pool2d_1)
        .other          triton_poi_fused__adaptive_avg_pool2d_1,@"STO_CUDA_ENTRY STV_DEFAULT"
triton_poi_fused__adaptive_avg_pool2d_1:
.text.triton_poi_fused__adaptive_avg_pool2d_1:
[----:B------:R-:W0:Y:S01]  /*0000*/  LDC R1, c[0x0][0x28] ;  /* 0x00000a00ff017b82 */ /* 0x000e220000000800 */
[----:B------:R-:W1:Y:S01]  /*0010*/  S2R R0, SR_TID.X ;  /* 0x0000000000007919 */ /* 0x000e620000002100 */
[----:B------:R-:W-:Y:S01]  /*0020*/  ULDC.64 UR6, c[0x0][0x210] ;  /* 0x0000840000067ab9 */ /* 0x000fe20000000a00 */
[----:B------:R-:W-:Y:S01]  /*0030*/  ULDC.64 UR4, c[0x0][0x208] ;  /* 0x0000820000047ab9 */ /* 0x000fe20000000a00 */
[----:B------:R-:W2:Y:S01]  /*0040*/  S2R R3, SR_CTAID.X ;  /* 0x0000000000037919 */ /* 0x000ea20000002500 */
[----:B-1----:R-:W-:-:S05]  /*0050*/  IMAD.SHL.U32 R0, R0, 0x2, RZ ;  /* 0x0000000200007824 */ /* 0x002fca00078e00ff */
[----:B------:R-:W-:-:S05]  /*0060*/  LOP3.LUT R0, R0, 0xfe, RZ, 0xc0, !PT ;  /* 0x000000fe00007812 */ /* 0x000fca00078ec0ff */
[----:B--2---:R-:W-:-:S04]  /*0070*/  IMAD R0, R3, 0x100, R0 ;  /* 0x0000010003007824 */ /* 0x004fc800078e0200 */
[----:B------:R-:W-:-:S05]  /*0080*/  IMAD.HI R2, R0, 0x2aaaaaab, RZ ;  /* 0x2aaaaaab00027827 */ /* 0x000fca00078e02ff */
[----:B------:R-:W-:-:S05]  /*0090*/  LEA.HI R3, R2, R2, RZ, 0x1 ;  /* 0x0000000202037211 */ /* 0x000fca00078f08ff */
[----:B------:R-:W-:-:S04]  /*00a0*/  IMAD.HI R2, R3, 0x2aaaaaab, RZ ;  /* 0x2aaaaaab03027827 */ /* 0x000fc800078e02ff */
[----:B------:R-:W-:Y:S01]  /*00b0*/  IMAD R4, R3, -0x6, R0 ;  /* 0xfffffffa03047824 */ /* 0x000fe200078e0200 */
[----:B------:R-:W-:-:S03]  /*00c0*/  LEA.HI R2, R2, R2, RZ, 0x1 ;  /* 0x0000000202027211 */ /* 0x000fc600078f08ff */
[----:B------:R-:W-:Y:S02]  /*00d0*/  IMAD.SHL.U32 R6, R4, 0x4, RZ ;  /* 0x0000000404067824 */ /* 0x000fe400078e00ff */
[----:B------:R-:W-:Y:S02]  /*00e0*/  IMAD R2, R2, -0x6, R3 ;  /* 0xfffffffa02027824 */ /* 0x000fe400078e0203 */
[----:B------:R-:W-:Y:S02]  /*00f0*/  IMAD.SHL.U32 R4, R4, 0x2, RZ ;  /* 0x0000000204047824 */ /* 0x000fe400078e00ff */
[C---:B------:R-:W-:Y:S02]  /*0100*/  IMAD.SHL.U32 R3, R2.reuse, 0x4, RZ ;  /* 0x0000000402037824 */ /* 0x040fe400078e00ff */
[----:B------:R-:W-:Y:S01]  /*0110*/  IMAD.SHL.U32 R2, R2, 0x2, RZ ;  /* 0x0000000202027824 */ /* 0x000fe200078e00ff */
[----:B------:R-:W-:Y:S02]  /*0120*/  PRMT R5, R4, 0x8880, RZ ;  /* 0x0000888004057816 */ /* 0x000fe400000000ff */
[----:B------:R-:W-:-:S02]  /*0130*/  PRMT R3, R6, 0x5410, R3 ;  /* 0x0000541006037816 */ /* 0x000fc40000000003 */
[----:B------:R-:W-:-:S03]  /*0140*/  PRMT R4, R2, 0x8880, RZ ;  /* 0x0000888002047816 */ /* 0x000fc600000000ff */
[----:B------:R-:W-:-:S05]  /*0150*/  VIADD.16x2 R6, R3, 0x90009 ;  /* 0x0009000903067836 */ /* 0x000fca0000000200 */
[C---:B------:R-:W-:Y:S02]  /*0160*/  PRMT R3, R6.reuse, 0x7632, R3 ;  /* 0x0000763206037816 */ /* 0x040fe40000000003 */
[----:B------:R-:W-:Y:S02]  /*0170*/  PRMT R2, R6, 0x7610, R2 ;  /* 0x0000761006027816 */ /* 0x000fe40000000002 */
[----:B------:R-:W-:Y:S01]  /*0180*/  PRMT R6, R3, 0x8880, RZ ;  /* 0x0000888003067816 */ /* 0x000fe200000000ff */
[----:B------:R-:W-:Y:S01]  /*0190*/  IMAD R3, R5, 0x5556, RZ ;  /* 0x0000555605037824 */ /* 0x000fe200078e02ff */
[----:B------:R-:W-:Y:S01]  /*01a0*/  PRMT R7, R2, 0x8880, RZ ;  /* 0x0000888002077816 */ /* 0x000fe200000000ff */
[----:B------:R-:W-:Y:S02]  /*01b0*/  IMAD R2, R4, 0x5556, RZ ;  /* 0x0000555604027824 */ /* 0x000fe400078e02ff */
[----:B------:R-:W-:Y:S01]  /*01c0*/  IMAD.MOV.U32 R4, RZ, RZ, R6 ;  /* 0x000000ffff047224 */ /* 0x000fe200078e0006 */
[----:B------:R-:W-:Y:S01]  /*01d0*/  SHF.R.S32.HI R3, RZ, 0x10, R3 ;  /* 0x00000010ff037819 */ /* 0x000fe20000011403 */
[----:B------:R-:W-:Y:S01]  /*01e0*/  IMAD.MOV.U32 R5, RZ, RZ, R7 ;  /* 0x000000ffff057224 */ /* 0x000fe200078e0007 */
[----:B------:R-:W-:Y:S01]  /*01f0*/  SHF.R.S32.HI R2, RZ, 0x10, R2 ;  /* 0x00000010ff027819 */ /* 0x000fe20000011402 */
[----:B------:R-:W-:-:S02]  /*0200*/  IMAD R6, R4, 0x2aab, RZ ;  /* 0x00002aab04067824 */ /* 0x000fc400078e02ff */
[----:B------:R-:W-:Y:S01]  /*0210*/  IMAD R7, R5, 0x2aab, RZ ;  /* 0x00002aab05077824 */ /* 0x000fe200078e02ff */
[----:B------:R-:W-:Y:S02]  /*0220*/  LOP3.LUT R5, R3, 0xffff, RZ, 0xc0, !PT ;  /* 0x0000ffff03057812 */ /* 0x000fe400078ec0ff */
[----:B------:R-:W-:Y:S02]  /*0230*/  LOP3.LUT R4, R2, 0xffff, RZ, 0xc0, !PT ;  /* 0x0000ffff02047812 */ /* 0x000fe400078ec0ff */
[----:B------:R-:W-:Y:S02]  /*0240*/  SHF.R.S32.HI R6, RZ, 0x10, R6 ;  /* 0x00000010ff067819 */ /* 0x000fe40000011406 */
[----:B------:R-:W-:Y:S02]  /*0250*/  SHF.R.S32.HI R7, RZ, 0x10, R7 ;  /* 0x00000010ff077819 */ /* 0x000fe40000011407 */
[----:B------:R-:W-:Y:S02]  /*0260*/  SHF.R.U32.HI R5, RZ, 0xf, R5 ;  /* 0x0000000fff057819 */ /* 0x000fe40000011605 */
[----:B------:R-:W-:-:S02]  /*0270*/  SHF.R.U32.HI R4, RZ, 0xf, R4 ;  /* 0x0000000fff047819 */ /* 0x000fc40000011604 */
[----:B------:R-:W-:Y:S02]  /*0280*/  LOP3.LUT R8, R6, 0xffff, RZ, 0xc0, !PT ;  /* 0x0000ffff06087812 */ /* 0x000fe400078ec0ff */
[----:B------:R-:W-:Y:S02]  /*0290*/  LOP3.LUT R9, R7, 0xffff, RZ, 0xc0, !PT ;  /* 0x0000ffff07097812 */ /* 0x000fe400078ec0ff */
[----:B------:R-:W-:Y:S01]  /*02a0*/  PRMT R3, R3, 0x5410, R2 ;  /* 0x0000541003037816 */ /* 0x000fe20000000002 */
[----:B------:R-:W-:Y:S01]  /*02b0*/  IMAD.HI R2, R0, 0x38e38e39, RZ ;  /* 0x38e38e3900027827 */ /* 0x000fe200078e02ff */
[----:B------:R-:W-:Y:S02]  /*02c0*/  SHF.R.U32.HI R8, RZ, 0xf, R8 ;  /* 0x0000000fff087819 */ /* 0x000fe40000011608 */
[----:B------:R-:W-:Y:S02]  /*02d0*/  SHF.R.U32.HI R9, RZ, 0xf, R9 ;  /* 0x0000000fff097819 */ /* 0x000fe40000011609 */
[----:B------:R-:W-:-:S02]  /*02e0*/  PRMT R4, R5, 0x5410, R4 ;  /* 0x0000541005047816 */ /* 0x000fc40000000004 */
[----:B------:R-:W-:Y:S02]  /*02f0*/  PRMT R6, R7, 0x5410, R6 ;  /* 0x0000541007067816 */ /* 0x000fe40000000006 */
[----:B------:R-:W-:Y:S01]  /*0300*/  PRMT R9, R9, 0x5410, R8 ;  /* 0x0000541009097816 */ /* 0x000fe20000000008 */
[----:B------:R-:W-:Y:S01]  /*0310*/  VIADD.16x2 R4, R3, R4 ;  /* 0x0000000403047236 */ /* 0x000fe20000000200 */
[----:B------:R-:W-:-:S03]  /*0320*/  SHF.R.U32.HI R3, RZ, 0x1f, R2 ;  /* 0x0000001fff037819 */ /* 0x000fc60000011602 */
[----:B------:R-:W-:Y:S01]  /*0330*/  VIADD.16x2 R17, R6, R9 ;  /* 0x0000000906117236 */ /* 0x000fe20000000200 */
[----:B------:R-:W-:Y:S02]  /*0340*/  PRMT R6, R4, 0x7632, R6 ;  /* 0x0000763204067816 */ /* 0x000fe40000000006 */
[----:B------:R-:W-:Y:S02]  /*0350*/  LEA.HI R3, R2, R3, RZ, 0x1d ;  /* 0x0000000302037211 */ /* 0x000fe400078fe8ff */
[----:B------:R-:W-:Y:S02]  /*0360*/  PRMT R2, R4, 0x7610, R2 ;  /* 0x0000761004027816 */ /* 0x000fe40000000002 */
[----:B------:R-:W-:Y:S01]  /*0370*/  PRMT R7, R17, 0x7632, R7 ;  /* 0x0000763211077816 */ /* 0x000fe20000000007 */
[----:B------:R-:W-:Y:S01]  /*0380*/  IMAD.SHL.U32 R8, R3, 0x10, RZ ;  /* 0x0000001003087824 */ /* 0x000fe200078e00ff */
[C---:B------:R-:W-:Y:S01]  /*0390*/  LOP3.LUT R9, R6.reuse, 0xffff, RZ, 0xc0, !PT ;  /* 0x0000ffff06097812 */ /* 0x040fe200078ec0ff */
[----:B------:R-:W1:Y:S01]  /*03a0*/  LDC.64 R4, c[0x0][0x210] ;  /* 0x00008400ff047b82 */ /* 0x000e620000000a00 */
[----:B------:R-:W-:-:S02]  /*03b0*/  PRMT R15, R6, 0x8880, RZ ;  /* 0x00008880060f7816 */ /* 0x000fc400000000ff */
[C---:B------:R-:W-:Y:S02]  /*03c0*/  LOP3.LUT R3, R2.reuse, 0xffff, RZ, 0xc0, !PT ;  /* 0x0000ffff02037812 */ /* 0x040fe400078ec0ff */
[----:B------:R-:W-:Y:S02]  /*03d0*/  PRMT R6, R2, 0x8880, RZ ;  /* 0x0000888002067816 */ /* 0x000fe400000000ff */
[----:B------:R-:W-:Y:S02]  /*03e0*/  PRMT R19, R9, 0x8880, RZ ;  /* 0x0000888009137816 */ /* 0x000fe400000000ff */
[----:B------:R-:W-:Y:S01]  /*03f0*/  LOP3.LUT R2, R7, 0xffff, RZ, 0xc0, !PT ;  /* 0x0000ffff07027812 */ /* 0x000fe200078ec0ff */
[----:B------:R-:W-:Y:S01]  /*0400*/  IMAD.MOV.U32 R9, RZ, RZ, R6 ;  /* 0x000000ffff097224 */ /* 0x000fe200078e0006 */
[----:B------:R-:W-:Y:S02]  /*0410*/  PRMT R13, R3, 0x8880, RZ ;  /* 0x00008880030d7816 */ /* 0x000fe400000000ff */
[----:B------:R-:W-:Y:S01]  /*0420*/  PRMT R3, R2, 0x8880, RZ ;  /* 0x0000888002037816 */ /* 0x000fe200000000ff */
[----:B------:R-:W-:Y:S01]  /*0430*/  VIADD R2, R19, 0x1 ;  /* 0x0000000113027836 */ /* 0x000fe20000000000 */
[----:B------:R-:W-:Y:S01]  /*0440*/  PRMT R14, R7, 0x8880, RZ ;  /* 0x00008880070e7816 */ /* 0x000fe200000000ff */
[----:B------:R-:W-:Y:S01]  /*0450*/  IMAD.SHL.U32 R19, R19, 0x4, RZ ;  /* 0x0000000413137824 */ /* 0x000fe200078e00ff */
[----:B------:R-:W-:-:S02]  /*0460*/  PRMT R6, R17, 0x8880, RZ ;  /* 0x0000888011067816 */ /* 0x000fc400000000ff */
[----:B------:R-:W-:Y:S01]  /*0470*/  ISETP.GE.AND P3, PT, R15, R14, PT ;  /* 0x0000000e0f00720c */ /* 0x000fe20003f66270 */
[----:B------:R-:W-:Y:S01]  /*0480*/  IMAD.IADD R16, R8, 0x1, R19 ;  /* 0x0000000108107824 */ /* 0x000fe200078e0213 */
[----:B------:R-:W-:Y:S02]  /*0490*/  ISETP.GE.AND P4, PT, R2, R3, PT ;  /* 0x000000030200720c */ /* 0x000fe40003f86270 */
[-C--:B------:R-:W-:Y:S01]  /*04a0*/  ISETP.LT.AND P1, PT, R9, R6.reuse, !P3 ;  /* 0x000000060900720c */ /* 0x080fe20005f21270 */
[----:B------:R-:W-:Y:S01]  /*04b0*/  IMAD.IADD R7, R13, 0x1, R16 ;  /* 0x000000010d077824 */ /* 0x000fe200078e0210 */
[----:B------:R-:W-:Y:S02]  /*04c0*/  ISETP.LT.AND P0, PT, R9, R6, !P4 ;  /* 0x000000060900720c */ /* 0x000fe40006701270 */
[----:B------:R-:W-:Y:S01]  /*04d0*/  SHF.R.S32.HI R9, RZ, 0x1f, R13 ;  /* 0x0000001fff097819 */ /* 0x000fe2000001140d */
[----:B-1----:R-:W-:Y:S01]  /*04e0*/  IMAD.WIDE R6, R7, 0x4, R4 ;  /* 0x0000000407067825 */ /* 0x002fe200078e0204 */
[----:B------:R-:W-:-:S02]  /*04f0*/  SHF.R.S32.HI R12, RZ, 0x1f, R16 ;  /* 0x0000001fff0c7819 */ /* 0x000fc40000011410 */
[----:B------:R-:W-:Y:S02]  /*0500*/  IADD3 R3, P6, R13, R16, RZ ;  /* 0x000000100d037210 */ /* 0x000fe40007fde0ff */
[C---:B------:R-:W-:Y:S02]  /*0510*/  ISETP.LT.AND P5, PT, R0.reuse, 0x240, P0 ;  /* 0x000002400000780c */ /* 0x040fe400007a1270 */
[----:B------:R-:W-:Y:S01]  /*0520*/  ISETP.LT.AND P2, PT, R0, 0x240, P1 ;  /* 0x000002400000780c */ /* 0x000fe20000f41270 */
[----:B------:R-:W-:Y:S01]  /*0530*/  IMAD.X R10, R9, 0x1, R12, P6 ;  /* 0x00000001090a7824 */ /* 0x000fe200030e060c */
[----:B------:R-:W-:-:S04]  /*0540*/  LEA R2, P6, R3, UR6, 0x2 ;  /* 0x0000000603027c11 */ /* 0x000fc8000f8c10ff */
[----:B------:R-:W-:Y:S02]  /*0550*/  LEA.HI.X R3, R3, UR7, R10, 0x2, P6 ;  /* 0x0000000703037c11 */ /* 0x000fe4000b0f140a */
[----:B------:R-:W-:-:S06]  /*0560*/  CS2R R10, SRZ ;  /* 0x00000000000a7805 */ /* 0x000fcc000001ff00 */
[----:B------:R-:W2:Y:S04]  /*0570*/  @P5 LDG.E.EL R10, desc[UR4][R2.64+0x10] ;  /* 0x00001004020a5981 */ /* 0x000ea8000c2e1900 */
[----:B------:R1:W3:Y:S01]  /*0580*/  @P2 LDG.E.EL R11, desc[UR4][R6.64] ;  /* 0x00000004060b2981 */ /* 0x0002e2000c2e1900 */
[----:B------:R-:W-:-:S04]  /*0590*/  VIADD R18, R0, 0x1 ;  /* 0x0000000100127836 */ /* 0x000fc80000000000 */
[----:B------:R-:W-:-:S05]  /*05a0*/  IMAD.HI R20, R18, 0x2aaaaaab, RZ ;  /* 0x2aaaaaab12147827 */ /* 0x000fca00078e02ff */
[----:B------:R-:W-:-:S05]  /*05b0*/  LEA.HI R21, R20, R20, RZ, 0x1 ;  /* 0x0000001414157211 */ /* 0x000fca00078f08ff */
[----:B------:R-:W-:-:S04]  /*05c0*/  IMAD R21, R21, -0x6, R18 ;  /* 0xfffffffa15157824 */ /* 0x000fc800078e0212 */
[C---:B------:R-:W-:Y:S01]  /*05d0*/  IMAD.SHL.U32 R18, R21.reuse, 0x2, RZ ;  /* 0x0000000215127824 */ /* 0x040fe200078e00ff */
[----:B------:R-:W-:-:S04]  /*05e0*/  LEA R21, R21, 0x9, 0x2 ;  /* 0x0000000915157811 */ /* 0x000fc800078e10ff */
[----:B------:R-:W-:Y:S02]  /*05f0*/  PRMT R18, R18, 0x8880, RZ ;  /* 0x0000888012127816 */ /* 0x000fe400000000ff */
[----:B-1----:R-:W-:-:S03]  /*0600*/  PRMT R7, R21, 0x8880, RZ ;  /* 0x0000888015077816 */ /* 0x002fc600000000ff */
[----:B------:R-:W-:Y:S02]  /*0610*/  IMAD R6, R18, 0x5556, RZ ;  /* 0x0000555612067824 */ /* 0x000fe400078e02ff */
[----:B------:R-:W-:-:S03]  /*0620*/  IMAD R7, R7, 0x2aab, RZ ;  /* 0x00002aab07077824 */ /* 0x000fc600078e02ff */
[----:B------:R-:W-:Y:S02]  /*0630*/  SHF.R.S32.HI R6, RZ, 0x10, R6 ;  /* 0x00000010ff067819 */ /* 0x000fe40000011406 */
[----:B------:R-:W-:Y:S02]  /*0640*/  SHF.R.S32.HI R7, RZ, 0x10, R7 ;  /* 0x00000010ff077819 */ /* 0x000fe40000011407 */
[----:B------:R-:W-:Y:S02]  /*0650*/  LOP3.LUT R18, R6, 0xffff, RZ, 0xc0, !PT ;  /* 0x0000ffff06127812 */ /* 0x000fe400078ec0ff */
[----:B------:R-:W-:Y:S02]  /*0660*/  LOP3.LUT R21, R7, 0xffff, RZ, 0xc0, !PT ;  /* 0x0000ffff07157812 */ /* 0x000fe400078ec0ff */
[----:B------:R-:W-:Y:S02]  /*0670*/  SHF.R.U32.HI R18, RZ, 0xf, R18 ;  /* 0x0000000fff127819 */ /* 0x000fe40000011612 */
[----:B------:R-:W-:-:S02]  /*0680*/  SHF.R.U32.HI R21, RZ, 0xf, R21 ;  /* 0x0000000fff157819 */ /* 0x000fc40000011615 */
[----:B------:R-:W-:Y:S02]  /*0690*/  PRMT R6, R6, 0x5410, R7 ;  /* 0x0000541006067816 */ /* 0x000fe40000000007 */
[----:B------:R-:W-:Y:S02]  /*06a0*/  PRMT R21, R18, 0x5410, R21 ;  /* 0x0000541012157816 */ /* 0x000fe40000000015 */
[----:B------:R-:W-:Y:S02]  /*06b0*/  SHF.R.S32.HI R7, RZ, 0x1f, R19 ;  /* 0x0000001fff077819 */ /* 0x000fe40000011413 */
[----:B------:R-:W-:Y:S01]  /*06c0*/  IADD3 R20, P6, R8, R19, RZ ;  /* 0x0000001308147210 */ /* 0x000fe20007fde0ff */
[----:B------:R-:W-:-:S03]  /*06d0*/  VIADD.16x2 R18, R6, R21 ;  /* 0x0000001506127236 */ /* 0x000fc60000000200 */
[----:B------:R-:W-:Y:S02]  /*06e0*/  LEA.HI.X.SX32 R22, R8, R7, 0x1, P6 ;  /* 0x0000000708167211 */ /* 0x000fe400030f0eff */
[----:B------:R-:W-:Y:S02]  /*06f0*/  IADD3 R6, P6, R13, R20, RZ ;  /* 0x000000140d067210 */ /* 0x000fe40007fde0ff */
[----:B------:R-:W-:-:S03]  /*0700*/  LOP3.LUT R19, R18, 0xffff, RZ, 0xc0, !PT ;  /* 0x0000ffff12137812 */ /* 0x000fc600078ec0ff */
[----:B------:R-:W-:Y:S01]  /*0710*/  IMAD.X R9, R9, 0x1, R22, P6 ;  /* 0x0000000109097824 */ /* 0x000fe200030e0616 */
[C---:B------:R-:W-:Y:S02]  /*0720*/  LEA R8, P6, R6.reuse, UR6, 0x2 ;  /* 0x0000000606087c11 */ /* 0x040fe4000f8c10ff */
[----:B------:R-:W-:Y:S02]  /*0730*/  PRMT R21, R19, 0x8880, RZ ;  /* 0x0000888013157816 */ /* 0x000fe400000000ff */
[----:B------:R-:W-:Y:S02]  /*0740*/  LEA.HI.X R9, R6, UR7, R9, 0x2, P6 ;  /* 0x0000000706097c11 */ /* 0x000fe4000b0f1409 */
[----:B------:R-:W-:Y:S02]  /*0750*/  SHF.R.S32.HI R25, RZ, 0x1f, R21 ;  /* 0x0000001fff197819 */ /* 0x000fe40000011415 */
[----:B------:R-:W-:Y:S02]  /*0760*/  IADD3 R7, P6, R21, R20, RZ ;  /* 0x0000001415077210 */ /* 0x000fe40007fde0ff */
[----:B------:R-:W-:-:S03]  /*0770*/  LOP3.LUT R17, R17, 0xffff, RZ, 0xc0, !PT ;  /* 0x0000ffff11117812 */ /* 0x000fc600078ec0ff */
[----:B------:R-:W-:Y:S01]  /*0780*/  IMAD.X R22, R25, 0x1, R22, P6 ;  /* 0x0000000119167824 */ /* 0x000fe200030e0616 */
[----:B------:R-:W-:Y:S02]  /*0790*/  PRMT R24, R17, 0x8880, RZ ;  /* 0x0000888011187816 */ /* 0x000fe400000000ff */
[----:B------:R-:W-:Y:S01]  /*07a0*/  IADD3 R17, P6, R16, R21, RZ ;  /* 0x0000001510117210 */ /* 0x000fe20007fde0ff */
[----:B------:R-:W-:-:S04]  /*07b0*/  VIADD R23, R13, 0x1 ;  /* 0x000000010d177836 */ /* 0x000fc80000000000 */
[----:B------:R-:W-:Y:S01]  /*07c0*/  IMAD.X R20, R25, 0x1, R12, P6 ;  /* 0x0000000119147824 */ /* 0x000fe200030e060c */
[----:B------:R-:W-:Y:S02]  /*07d0*/  FSEL R12, RZ, 1, !P1 ;  /* 0x3f800000ff0c7808 */ /* 0x000fe40004800000 */
[----:B------:R-:W-:Y:S02]  /*07e0*/  ISETP.GE.AND P1, PT, R23, R24, PT ;  /* 0x000000181700720c */ /* 0x000fe40003f26270 */
[----:B------:R-:W-:Y:S02]  /*07f0*/  LEA R6, P6, R7, UR6, 0x2 ;  /* 0x0000000607067c11 */ /* 0x000fe4000f8c10ff */
[----:B------:R-:W-:Y:S02]  /*0800*/  PRMT R21, R18, 0x7632, R21 ;  /* 0x0000763212157816 */ /* 0x000fe40000000015 */
[----:B------:R-:W-:Y:S02]  /*0810*/  ISETP.LT.AND P1, PT, R15, R14, !P1 ;  /* 0x0000000e0f00720c */ /* 0x000fe40004f21270 */
[----:B------:R-:W-:-:S02]  /*0820*/  PRMT R15, R19, 0x8880, RZ ;  /* 0x00008880130f7816 */ /* 0x000fc400000000ff */
[----:B------:R-:W-:Y:S02]  /*0830*/  LEA.HI.X R7, R7, UR7, R22, 0x2, P6 ;  /* 0x0000000707077c11 */ /* 0x000fe4000b0f1416 */
[----:B------:R-:W-:Y:S01]  /*0840*/  LOP3.LUT R14, R21, 0xffff, RZ, 0xc0, !PT ;  /* 0x0000ffff150e7812 */ /* 0x000fe200078ec0ff */
[----:B------:R-:W-:Y:S01]  /*0850*/  VIADD R19, R15, 0x1 ;  /* 0x000000010f137836 */ /* 0x000fe20000000000 */
[----:B------:R-:W-:Y:S02]  /*0860*/  FSEL R13, RZ, 1, !P0 ;  /* 0x3f800000ff0d7808 */ /* 0x000fe40004000000 */
[----:B------:R-:W-:Y:S01]  /*0870*/  PRMT R22, R21, 0x8880, RZ ;  /* 0x0000888015167816 */ /* 0x000fe200000000ff */
[----:B------:R-:W-:Y:S01]  /*0880*/  IMAD.IADD R21, R15, 0x1, R16 ;  /* 0x000000010f157824 */ /* 0x000fe200078e0210 */
[----:B------:R-:W-:Y:S02]  /*0890*/  ISETP.LT.AND P0, PT, R23, R24, !P4 ;  /* 0x000000181700720c */ /* 0x000fe40006701270 */
[----:B------:R-:W-:-:S02]  /*08a0*/  PRMT R23, R18, 0x8880, RZ ;  /* 0x0000888012177816 */ /* 0x000fc400000000ff */
[----:B------:R-:W-:Y:S02]  /*08b0*/  FSEL R15, RZ, 1, !P1 ;  /* 0x3f800000ff0f7808 */ /* 0x000fe40004800000 */
[----:B------:R-:W-:Y:S02]  /*08c0*/  PRMT R18, R14, 0x8880, RZ ;  /* 0x000088800e127816 */ /* 0x000fe400000000ff */
[C---:B------:R-:W-:Y:S02]  /*08d0*/  ISETP.LT.AND P1, PT, R0.reuse, 0x240, P1 ;  /* 0x000002400000780c */ /* 0x040fe40000f21270 */
[----:B------:R-:W-:Y:S02]  /*08e0*/  ISETP.LT.AND P6, PT, R23, R22, !P4 ;  /* 0x000000161700720c */ /* 0x000fe400067c1270 */
[----:B------:R-:W-:Y:S02]  /*08f0*/  ISETP.LT.AND P4, PT, R19, R18, !P4 ;  /* 0x000000121300720c */ /* 0x000fe40006781270 */
[----:B------:R-:W-:Y:S01]  /*0900*/  FSEL R25, RZ, 1, !P0 ;  /* 0x3f800000ff197808 */ /* 0x000fe20004000000 */
[----:B------:R-:W-:Y:S01]  /*0910*/  IMAD.WIDE R4, R21, 0x4, R4 ;  /* 0x0000000415047825 */ /* 0x000fe200078e0204 */
[----:B------:R-:W-:-:S02]  /*0920*/  ISETP.LT.AND P0, PT, R0, 0x240, P0 ;  /* 0x000002400000780c */ /* 0x000fc40000701270 */
[----:B--2---:R-:W-:Y:S02]  /*0930*/  SEL R14, R10, RZ, P5 ;  /* 0x000000ff0a0e7207 */ /* 0x004fe40002800000 */
[----:B------:R-:W-:Y:S02]  /*0940*/  LEA R10, P5, R17, UR6, 0x2 ;  /* 0x00000006110a7c11 */ /* 0x000fe4000f8a10ff */
[----:B---3--:R-:W-:Y:S02]  /*0950*/  SEL R16, R11, RZ, P2 ;  /* 0x000000ff0b107207 */ /* 0x008fe40001000000 */
[----:B------:R-:W-:Y:S01]  /*0960*/  LEA.HI.X R11, R17, UR7, R20, 0x2, P5 ;  /* 0x00000007110b7c11 */ /* 0x000fe2000a8f1414 */
[----:B------:R-:W-:Y:S01]  /*0970*/  IMAD.MOV.U32 R17, RZ, RZ, RZ ;  /* 0x000000ffff117224 */ /* 0x000fe200078e00ff */
[----:B------:R-:W-:Y:S02]  /*0980*/  ISETP.LT.AND P2, PT, R23, R22, !P3 ;  /* 0x000000161700720c */ /* 0x000fe40005f41270 */
[----:B------:R-:W-:-:S02]  /*0990*/  ISETP.LT.AND P3, PT, R19, R18, !P3 ;  /* 0x000000121300720c */ /* 0x000fc40005f61270 */
[----:B------:R-:W-:Y:S01]  /*09a0*/  FSEL R18, RZ, 1, !P2 ;  /* 0x3f800000ff127808 */ /* 0x000fe20005000000 */
[----:B------:R1:W2:Y:S01]  /*09b0*/  @P1 LDG.E.EL R17, desc[UR4][R8.64+0x4] ;  /* 0x0000040408111981 */ /* 0x0002a2000c2e1900 */
[----:B------:R-:W-:Y:S02]  /*09c0*/  FSEL R19, RZ, 1, !P3 ;  /* 0x3f800000ff137808 */ /* 0x000fe40005800000 */
[C---:B------:R-:W-:Y:S02]  /*09d0*/  ISETP.LT.AND P2, PT, R0.reuse, 0x240, P2 ;  /* 0x000002400000780c */ /* 0x040fe40001741270 */
[C---:B------:R-:W-:Y:S02]  /*09e0*/  ISETP.LT.AND P3, PT, R0.reuse, 0x240, P3 ;  /* 0x000002400000780c */ /* 0x040fe40001f61270 */
[----:B------:R-:W-:Y:S02]  /*09f0*/  ISETP.LT.AND P5, PT, R0, 0x240, P6 ;  /* 0x000002400000780c */ /* 0x000fe400037a1270 */
[----:B------:R-:W-:-:S02]  /*0a00*/  CS2R R20, SRZ ;  /* 0x0000000000147805 */ /* 0x000fc4000001ff00 */
[----:B------:R-:W-:Y:S02]  /*0a10*/  FSEL R23, RZ, 1, !P6 ;  /* 0x3f800000ff177808 */ /* 0x000fe40007000000 */
[----:B------:R-:W-:Y:S01]  /*0a20*/  ISETP.LT.AND P6, PT, R0, 0x240, P4 ;  /* 0x000002400000780c */ /* 0x000fe200027c1270 */
[----:B------:R-:W-:Y:S01]  /*0a30*/  IMAD.MOV.U32 R22, RZ, RZ, RZ ;  /* 0x000000ffff167224 */ /* 0x000fe200078e00ff */
[----:B-1----:R-:W-:Y:S01]  /*0a40*/  CS2R R8, SRZ ;  /* 0x0000000000087805 */ /* 0x002fe2000001ff00 */
[----:B------:R1:W3:Y:S04]  /*0a50*/  @P2 LDG.E.EL R21, desc[UR4][R4.64] ;  /* 0x0000000404152981 */ /* 0x0002e8000c2e1900 */
[----:B------:R-:W4:Y:S04]  /*0a60*/  @P3 LDG.E.EL R20, desc[UR4][R6.64+0x4] ;  /* 0x0000040406143981 */ /* 0x000f28000c2e1900 */
[----:B------:R-:W5:Y:S04]  /*0a70*/  @P5 LDG.E.EL R22, desc[UR4][R10.64+0x10] ;  /* 0x000010040a165981 */ /* 0x000f68000c2e1900 */
[----:B------:R1:W5:Y:S04]  /*0a80*/  @P0 LDG.E.EL R9, desc[UR4][R2.64+0x14] ;  /* 0x0000140402090981 */ /* 0x000368000c2e1900 */
[----:B------:R-:W5:Y:S01]  /*0a90*/  @P6 LDG.E.EL R8, desc[UR4][R10.64+0x14] ;  /* 0x000014040a086981 */ /* 0x000f62000c2e1900 */
[----:B------:R-:W-:Y:S01]  /*0aa0*/  FADD R18, R18, R19 ;  /* 0x0000001312127221 */ /* 0x000fe20000000000 */
[----:B------:R-:W-:Y:S01]  /*0ab0*/  FADD R12, R12, R15 ;  /* 0x0000000f0c0c7221 */ /* 0x000fe20000000000 */
[----:B-1----:R-:W-:-:S02]  /*0ac0*/  FSEL R5, RZ, 1, !P4 ;  /* 0x3f800000ff057808 */ /* 0x002fc40006000000 */
[----:B------:R-:W-:Y:S01]  /*0ad0*/  FADD R18, R18, R23 ;  /* 0x0000001712127221 */ /* 0x000fe20000000000 */
[----:B------:R-:W-:Y:S01]  /*0ae0*/  FADD R12, R12, R13 ;  /* 0x0000000d0c0c7221 */ /* 0x000fe20000000000 */
[----:B0-----:R-:W0:Y:S02]  /*0af0*/  LDC.64 R2, c[0x0][0x218] ;  /* 0x00008600ff027b82 */ /* 0x001e240000000a00 */
[----:B------:R-:W-:Y:S01]  /*0b00*/  FADD R5, R18, R5 ;  /* 0x0000000512057221 */ /* 0x000fe20000000000 */
[----:B------:R-:W-:-:S05]  /*0b10*/  FADD R12, R12, R25 ;  /* 0x000000190c0c7221 */ /* 0x000fca0000000000 */
[----:B------:R-:W-:-:S13]  /*0b20*/  FSETP.GEU.AND P4, PT, R12, 1.175494350822287508e-38, PT ;  /* 0x008000000c00780b */ /* 0x000fda0003f8e000 */
[----:B------:R-:W-:-:S04]  /*0b30*/  @!P4 FMUL R12, R12, 16777216 ;  /* 0x4b8000000c0cc820 */ /* 0x000fc80000400000 */
[----:B------:R-:W1:Y:S01]  /*0b40*/  MUFU.RCP R7, R12 ;  /* 0x0000000c00077308 */ /* 0x000e620000001000 */
[----:B0-----:R-:W-:Y:S01]  /*0b50*/  IMAD.WIDE R2, R0, 0x4, R2 ;  /* 0x0000000400027825 */ /* 0x001fe200078e0202 */
[----:B--2---:R-:W-:Y:S02]  /*0b60*/  SEL R17, R17, RZ, P1 ;  /* 0x000000ff11117207 */ /* 0x004fe40000800000 */
[----:B------:R-:W-:-:S03]  /*0b70*/  FSETP.GEU.AND P1, PT, R5, 1.175494350822287508e-38, PT ;  /* 0x008000000500780b */ /* 0x000fc60003f2e000 */
[----:B------:R-:W-:-:S10]  /*0b80*/  FADD R17, R16, R17 ;  /* 0x0000001110117221 */ /* 0x000fd40000000000 */
[----:B------:R-:W-:Y:S01]  /*0b90*/  @!P1 FMUL R5, R5, 16777216 ;  /* 0x4b80000005059820 */ /* 0x000fe20000400000 */
[----:B---3--:R-:W-:Y:S02]  /*0ba0*/  SEL R21, R21, RZ, P2 ;  /* 0x000000ff15157207 */ /* 0x008fe40001000000 */
[----:B----4-:R-:W-:-:S03]  /*0bb0*/  SEL R20, R20, RZ, P3 ;  /* 0x000000ff14147207 */ /* 0x010fc60001800000 */
[----:B------:R-:W0:Y:S01]  /*0bc0*/  MUFU.RCP R5, R5 ;  /* 0x0000000500057308 */ /* 0x000e220000001000 */
[----:B-----5:R-:W-:Y:S01]  /*0bd0*/  SEL R22, R22, RZ, P5 ;  /* 0x000000ff16167207 */ /* 0x020fe20002800000 */
[----:B------:R-:W-:Y:S01]  /*0be0*/  FADD R21, R21, R20 ;  /* 0x0000001415157221 */ /* 0x000fe20000000000 */
[----:B------:R-:W-:Y:S02]  /*0bf0*/  SEL R9, R9, RZ, P0 ;  /* 0x000000ff09097207 */ /* 0x000fe40000000000 */
[----:B------:R-:W-:Y:S01]  /*0c00*/  ISETP.GE.AND P0, PT, R0, 0x240, PT ;  /* 0x000002400000780c */ /* 0x000fe20003f06270 */
[----:B------:R-:W-:Y:S01]  /*0c10*/  FADD R14, R17, R14 ;  /* 0x0000000e110e7221 */ /* 0x000fe20000000000 */
[----:B------:R-:W-:Y:S01]  /*0c20*/  SEL R8, R8, RZ, P6 ;  /* 0x000000ff08087207 */ /* 0x000fe20003000000 */
[----:B------:R-:W-:Y:S02]  /*0c30*/  FADD R21, R21, R22 ;  /* 0x0000001615157221 */ /* 0x000fe40000000000 */
[----:B------:R-:W-:-:S02]  /*0c40*/  FADD R4, R14, R9 ;  /* 0x000000090e047221 */ /* 0x000fc40000000000 */
[----:B------:R-:W-:Y:S02]  /*0c50*/  FADD R8, R21, R8 ;  /* 0x0000000815087221 */ /* 0x000fe40000000000 */
[----:B------:R-:W-:Y:S02]  /*0c60*/  @!P4 FMUL R4, R4, 16777216 ;  /* 0x4b8000000404c820 */ /* 0x000fe40000400000 */
[----:B------:R-:W-:Y:S02]  /*0c70*/  @!P1 FMUL R8, R8, 16777216 ;  /* 0x4b80000008089820 */ /* 0x000fe40000400000 */
[----:B-1----:R-:W-:Y:S02]  /*0c80*/  FMUL R6, R7, R4 ;  /* 0x0000000407067220 */ /* 0x002fe40000400000 */
[----:B0-----:R-:W-:Y:S01]  /*0c90*/  FMUL R7, R5, R8 ;  /* 0x0000000805077220 */ /* 0x001fe20000400000 */
[----:B------:R-:W-:Y:S06]  /*0ca0*/  @P0 EXIT ;  /* 0x000000000000094d */ /* 0x000fec0003800000 */
[----:B------:R-:W-:Y:S01]  /*0cb0*/  STG.E.64 desc[UR4][R2.64], R6 ;  /* 0x0000000602007986 */ /* 0x000fe2000c101b04 */
[----:B------:R-:W-:Y:S05]  /*0cc0*/  EXIT ;  /* 0x000000000000794d */ /* 0x000fea0003800000 */
.L_x_0:
[----:B------:R-:W-:-:S00]  /*0cd0*/  BRA `(.L_x_0) ;  /* 0xfffffffc00fc7947 */ /* 0x000fc0000383ffff */
[----:B------:R-:W-:-:S00]  /*0ce0*/  NOP ;  /* 0x0000000000007918 */ /* 0x000fc00000000000 */
        /* <DEDUP_REMOVED lines=9> */
.L_x_1:


//--------------------- .nv.constant0.triton_poi_fused__adaptive_avg_pool2d_1 --------------------------
	.section	.nv.constant0.triton_poi_fused__adaptive_avg_pool2d_1,"a",@progbits
	.sectionflags	@""
	.align	4
.nv.constant0.triton_poi_fused__adaptive_avg_pool2d_1:
	.zero		548
